	.headerflags	@"EF_CUDA_TEXMODE_UNIFIED EF_CUDA_64BIT_ADDRESS EF_CUDA_ACCELERATORS EF_CUDA_SM90 EF_CUDA_VIRTUAL_SM(EF_CUDA_SM90)"
	.elftype	@"ET_EXEC"


//--------------------- .nv.info                  --------------------------
	.section	.nv.info,"",@"SHT_CUDA_INFO"
	.align	4


	//----- nvinfo : EIATTR_REGCOUNT
	.align		4
        /*0000*/ 	.byte	0x04, 0x2f
        /*0002*/ 	.short	(.L_3 - .L_2)
	.align		4
.L_2:
        /*0004*/ 	.word	index@(triton_poi_fused__native_batch_norm_legit_no_training_cat_relu_38)
        /*0008*/ 	.word	0x00000038


	//----- nvinfo : EIATTR_MIN_STACK_SIZE
	.align		4
.L_3:
        /*000c*/ 	.byte	0x04, 0x12
        /*000e*/ 	.short	(.L_5 - .L_4)
	.align		4
.L_4:
        /*0010*/ 	.word	index@(triton_poi_fused__native_batch_norm_legit_no_training_cat_relu_38)
        /*0014*/ 	.word	0x00000000


	//----- nvinfo : EIATTR_FRAME_SIZE
	.align		4
.L_5:
        /*0018*/ 	.byte	0x04, 0x11
        /*001a*/ 	.short	(.L_7 - .L_6)
	.align		4
.L_6:
        /*001c*/ 	.word	index@(triton_poi_fused__native_batch_norm_legit_no_training_cat_relu_38)
        /*0020*/ 	.word	0x00000000


	//----- nvinfo : EIATTR_MIN_STACK_SIZE
	.align		4
.L_7:
        /*0024*/ 	.byte	0x04, 0x12
        /*0026*/ 	.short	(.L_9 - .L_8)
	.align		4
.L_8:
        /*0028*/ 	.word	index@(triton_poi_fused__native_batch_norm_legit_no_training_cat_relu_38)
        /*002c*/ 	.word	0x00000000
.L_9:


//--------------------- .nv.info.triton_poi_fused__native_batch_norm_legit_no_training_cat_relu_38 --------------------------
	.section	.nv.info.triton_poi_fused__native_batch_norm_legit_no_training_cat_relu_38,"",@"SHT_CUDA_INFO"
	.sectionflags	@""
	.align	4


	//----- nvinfo : EIATTR_CUDA_API_VERSION
	.align		4
        /*0000*/ 	.byte	0x04, 0x37
        /*0002*/ 	.short	(.L_11 - .L_10)
.L_10:
        /*0004*/ 	.word	0x0000007c


	//----- nvinfo : EIATTR_KPARAM_INFO
	.align		4
.L_11:
        /*0008*/ 	.byte	0x04, 0x17
        /*000a*/ 	.short	(.L_13 - .L_12)
.L_12:
        /*000c*/ 	.word	0x00000000
        /*0010*/ 	.short	0x0008
        /*0012*/ 	.short	0x0040
        /*0014*/ 	.byte	0x00, 0xf0, 0x11, 0x00


	//----- nvinfo : EIATTR_KPARAM_INFO
	.align		4
.L_13:
        /*0018*/ 	.byte	0x04, 0x17
        /*001a*/ 	.short	(.L_15 - .L_14)
.L_14:
        /*001c*/ 	.word	0x00000000
        /*0020*/ 	.short	0x0007
        /*0022*/ 	.short	0x0038
        /*0024*/ 	.byte	0x00, 0xf4, 0x21, 0x00


	//----- nvinfo : EIATTR_KPARAM_INFO
	.align		4
.L_15:
        /*0028*/ 	.byte	0x04, 0x17
        /*002a*/ 	.short	(.L_17 - .L_16)
.L_16:
        /*002c*/ 	.word	0x00000000
        /*0030*/ 	.short	0x0006
        /*0032*/ 	.short	0x0030
        /*0034*/ 	.byte	0x00, 0xf4, 0x21, 0x00


	//----- nvinfo : EIATTR_KPARAM_INFO
	.align		4
.L_17:
        /*0038*/ 	.byte	0x04, 0x17
        /*003a*/ 	.short	(.L_19 - .L_18)
.L_18:
        /*003c*/ 	.word	0x00000000
        /*0040*/ 	.short	0x0005
        /*0042*/ 	.short	0x0028
        /*0044*/ 	.byte	0x00, 0xf4, 0x21, 0x00


	//----- nvinfo : EIATTR_KPARAM_INFO
	.align		4
.L_19:
        /*0048*/ 	.byte	0x04, 0x17
        /*004a*/ 	.short	(.L_21 - .L_20)
.L_20:
        /*004c*/ 	.word	0x00000000
        /*0050*/ 	.short	0x0004
        /*0052*/ 	.short	0x0020
        /*0054*/ 	.byte	0x00, 0xf4, 0x21, 0x00


	//----- nvinfo : EIATTR_KPARAM_INFO
	.align		4
.L_21:
        /*0058*/ 	.byte	0x04, 0x17
        /*005a*/ 	.short	(.L_23 - .L_22)
.L_22:
        /*005c*/ 	.word	0x00000000
        /*0060*/ 	.short	0x0003
        /*0062*/ 	.short	0x0018
        /*0064*/ 	.byte	0x00, 0xf4, 0x21, 0x00


	//----- nvinfo : EIATTR_KPARAM_INFO
	.align		4
.L_23:
        /*0068*/ 	.byte	0x04, 0x17
        /*006a*/ 	.short	(.L_25 - .L_24)
.L_24:
        /*006c*/ 	.word	0x00000000
        /*0070*/ 	.short	0x0002
        /*0072*/ 	.short	0x0010
        /*0074*/ 	.byte	0x00, 0xf4, 0x21, 0x00


	//----- nvinfo : EIATTR_KPARAM_INFO
	.align		4
.L_25:
        /*0078*/ 	.byte	0x04, 0x17
        /*007a*/ 	.short	(.L_27 - .L_26)
.L_26:
        /*007c*/ 	.word	0x00000000
        /*0080*/ 	.short	0x0001
        /*0082*/ 	.short	0x0008
        /*0084*/ 	.byte	0x00, 0xf4, 0x21, 0x00


	//----- nvinfo : EIATTR_KPARAM_INFO
	.align		4
.L_27:
        /*0088*/ 	.byte	0x04, 0x17
        /*008a*/ 	.short	(.L_29 - .L_28)
.L_28:
        /*008c*/ 	.word	0x00000000
        /*0090*/ 	.short	0x0000
        /*0092*/ 	.short	0x0000
        /*0094*/ 	.byte	0x00, 0xf4, 0x21, 0x00


	//----- nvinfo : EIATTR_SPARSE_MMA_MASK
	.align		4
.L_29:
        /*0098*/ 	.byte	0x03, 0x50
        /*009a*/ 	.short	0x0000


	//----- nvinfo : EIATTR_MAXREG_COUNT
	.align		4
        /*009c*/ 	.byte	0x03, 0x1b
        /*009e*/ 	.short	0x00ff


	//----- nvinfo : EIATTR_EXIT_INSTR_OFFSETS
	.align		4
        /*00a0*/ 	.byte	0x04, 0x1c
        /*00a2*/ 	.short	(.L_31 - .L_30)


	//   ....[0]....
.L_30:
        /*00a4*/ 	.word	0x00001220


	//   ....[1]....
        /*00a8*/ 	.word	0x00001240


	//----- nvinfo : EIATTR_REQNTID
	.align		4
.L_31:
        /*00ac*/ 	.byte	0x04, 0x10
        /*00ae*/ 	.short	(.L_33 - .L_32)
.L_32:
        /*00b0*/ 	.word	0x00000080
        /*00b4*/ 	.word	0x00000001
        /*00b8*/ 	.word	0x00000001


	//----- nvinfo : EIATTR_CBANK_PARAM_SIZE
	.align		4
.L_33:
        /*00bc*/ 	.byte	0x03, 0x19
        /*00be*/ 	.short	0x0044


	//----- nvinfo : EIATTR_PARAM_CBANK
	.align		4
        /*00c0*/ 	.byte	0x04, 0x0a
        /*00c2*/ 	.short	(.L_35 - .L_34)
	.align		4
.L_34:
        /*00c4*/ 	.word	index@(.nv.constant0.triton_poi_fused__native_batch_norm_legit_no_training_cat_relu_38)
        /*00c8*/ 	.short	0x0210
        /*00ca*/ 	.short	0x0044


	//----- nvinfo : EIATTR_SW_WAR
	.align		4
.L_35:
        /*00cc*/ 	.byte	0x04, 0x36
        /*00ce*/ 	.short	(.L_37 - .L_36)
.L_36:
        /*00d0*/ 	.word	0x00000008
.L_37:


//--------------------- .nv.callgraph             --------------------------
	.section	.nv.callgraph,"",@"SHT_CUDA_CALLGRAPH"
	.align	4
	.sectionentsize	8
	.align		4
        /*0000*/ 	.word	0x00000000
	.align		4
        /*0004*/ 	.word	0xffffffff
	.align		4
        /*0008*/ 	.word	0x00000000
	.align		4
        /*000c*/ 	.word	0xfffffffe
	.align		4
        /*0010*/ 	.word	0x00000000
	.align		4
        /*0014*/ 	.word	0xfffffffd
	.align		4
        /*0018*/ 	.word	0x00000000
	.align		4
        /*001c*/ 	.word	0xfffffffc


//--------------------- .nv.constant4             --------------------------
	.section	.nv.constant4,"a",@progbits
	.align	8
	.align		8
.nv.constant4:
        /*0000*/ 	.dword	_$_str
	.align		8
        /*0008*/ 	.dword	_$_str_$_2


//--------------------- .text.triton_poi_fused__native_batch_norm_legit_no_training_cat_relu_38 --------------------------
	.section	.text.triton_poi_fused__native_batch_norm_legit_no_training_cat_relu_38,"ax",@progbits
	.align	128
        .global         triton_poi_fused__native_batch_norm_legit_no_training_cat_relu_38
        .type           triton_poi_fused__native_batch_norm_legit_no_training_cat_relu_38,@function
        .size           triton_poi_fused__native_batch_norm_legit_no_training_cat_relu_38,(.L_x_1 - triton_poi_fused__native_batch_norm_legit_no_training_cat_relu_38)
        .other          triton_poi_fused__native_batch_norm_legit_no_training_cat_relu_38,@"STO_CUDA_ENTRY STV_DEFAULT"
triton_poi_fused__native_batch_norm_legit_no_training_cat_relu_38:
.text.triton_poi_fused__native_batch_norm_legit_no_training_cat_relu_38:
[----:B------:R-:W0:Y:S01]  /*0000*/  LDC R1, c[0x0][0x28] ;  /* 0x00000a00ff017b82 */ /* 0x000e220000000800 */
[----:B------:R-:W1:Y:S07]  /*0010*/  S2R R0, SR_TID.X ;  /* 0x0000000000007919 */ /* 0x000e6e0000002100 */
[----:B------:R-:W2:Y:S01]  /*0020*/  LDC.64 R2, c[0x0][0x228] ;  /* 0x00008a00ff027b82 */ /* 0x000ea20000000a00 */
[----:B------:R-:W-:Y:S01]  /*0030*/  CS2R R10, SRZ ;  /* 0x00000000000a7805 */ /* 0x000fe2000001ff00 */
[----:B------:R-:W-:Y:S01]  /*0040*/  ULDC.64 UR4, c[0x0][0x208] ;  /* 0x0000820000047ab9 */ /* 0x000fe20000000a00 */
[----:B------:R-:W3:Y:S01]  /*0050*/  S2R R5, SR_CTAID.X ;  /* 0x0000000000057919 */ /* 0x000ee20000002500 */
[----:B------:R-:W-:-:S02]  /*0060*/  IMAD.MOV.U32 R12, RZ, RZ, RZ ;  /* 0x000000ffff0c7224 */ /* 0x000fc400078e00ff */
[----:B------:R-:W-:Y:S02]  /*0070*/  IMAD.MOV.U32 R26, RZ, RZ, RZ ;  /* 0x000000ffff1a7224 */ /* 0x000fe400078e00ff */
[----:B------:R-:W-:Y:S01]  /*0080*/  IMAD.MOV.U32 R23, RZ, RZ, RZ ;  /* 0x000000ffff177224 */ /* 0x000fe200078e00ff */
[----:B------:R-:W4:Y:S01]  /*0090*/  LDC.64 R24, c[0x0][0x220] ;  /* 0x00008800ff187b82 */ /* 0x000f220000000a00 */
[----:B------:R-:W-:-:S07]  /*00a0*/  IMAD.MOV.U32 R45, RZ, RZ, 0x3e800000 ;  /* 0x3e800000ff2d7424 */ /* 0x000fce00078e00ff */
[----:B------:R-:W5:Y:S01]  /*00b0*/  LDC.64 R16, c[0x0][0x230] ;  /* 0x00008c00ff107b82 */ /* 0x000f620000000a00 */
[----:B------:R-:W-:Y:S01]  /*00c0*/  IMAD.MOV.U32 R35, RZ, RZ, RZ ;  /* 0x000000ffff237224 */ /* 0x000fe200078e00ff */
[----:B------:R-:W-:Y:S02]  /*00d0*/  CS2R R36, SRZ ;  /* 0x0000000000247805 */ /* 0x000fe4000001ff00 */
[----:B------:R-:W-:Y:S01]  /*00e0*/  CS2R R38, SRZ ;  /* 0x0000000000267805 */ /* 0x000fe2000001ff00 */
[----:B------:R-:W-:Y:S01]  /*00f0*/  IMAD.MOV.U32 R46, RZ, RZ, RZ ;  /* 0x000000ffff2e7224 */ /* 0x000fe200078e00ff */
[----:B------:R-:W-:Y:S02]  /*0100*/  CS2R R40, SRZ ;  /* 0x0000000000287805 */ /* 0x000fe4000001ff00 */
[----:B------:R-:W2:Y:S01]  /*0110*/  LDC.64 R52, c[0x0][0x210] ;  /* 0x00008400ff347b82 */ /* 0x000ea20000000a00 */
[----:B------:R-:W-:Y:S01]  /*0120*/  CS2R R42, SRZ ;  /* 0x00000000002a7805 */ /* 0x000fe2000001ff00 */
[----:B------:R-:W-:Y:S01]  /*0130*/  IMAD.MOV.U32 R44, RZ, RZ, RZ ;  /* 0x000000ffff2c7224 */ /* 0x000fe200078e00ff */
[----:B------:R-:W-:Y:S01]  /*0140*/  ULDC.64 UR6, c[0x0][0x218] ;  /* 0x0000860000067ab9 */ /* 0x000fe20000000a00 */
[----:B-1----:R-:W-:Y:S01]  /*0150*/  IMAD.SHL.U32 R0, R0, 0x4, RZ ;  /* 0x0000000400007824 */ /* 0x002fe200078e00ff */
[----:B---3--:R-:W-:-:S04]  /*0160*/  SHF.R.S32.HI R4, RZ, 0x15, R5 ;  /* 0x00000015ff047819 */ /* 0x008fc80000011405 */
[----:B------:R-:W-:Y:S02]  /*0170*/  LOP3.LUT R0, R0, 0x1fc, RZ, 0xc0, !PT ;  /* 0x000001fc00007812 */ /* 0x000fe400078ec0ff */
[----:B------:R-:W-:-:S03]  /*0180*/  SGXT R4, R4, 0x1 ;  /* 0x000000010404781a */ /* 0x000fc60000000200 */
[----:B------:R-:W-:-:S04]  /*0190*/  IMAD R5, R5, 0x400, R0 ;  /* 0x0000040005057824 */ /* 0x000fc800078e0200 */
[C---:B------:R-:W-:Y:S01]  /*01a0*/  VIADD R47, R5.reuse, 0x200 ;  /* 0x00000200052f7836 */ /* 0x040fe20000000000 */
[C---:B------:R-:W-:Y:S02]  /*01b0*/  LEA.HI R0, R4.reuse, R5, RZ, 0x6 ;  /* 0x0000000504007211 */ /* 0x040fe400078f30ff */
[----:B------:R-:W-:Y:S02]  /*01c0*/  ISETP.GE.AND P1, PT, R5, 0x11200, PT ;  /* 0x000112000500780c */ /* 0x000fe40003f26270 */
[----:B------:R-:W-:Y:S02]  /*01d0*/  SHF.R.S32.HI R27, RZ, 0x6, R0 ;  /* 0x00000006ff1b7819 */ /* 0x000fe40000011400 */
[----:B------:R-:W-:-:S03]  /*01e0*/  LEA.HI R4, R4, R47, RZ, 0x6 ;  /* 0x0000002f04047211 */ /* 0x000fc600078f30ff */
[----:B------:R-:W-:-:S05]  /*01f0*/  IMAD.HI R6, R27, 0x77975b9, RZ ;  /* 0x077975b91b067827 */ /* 0x000fca00078e02ff */
[----:B------:R-:W-:-:S04]  /*0200*/  SHF.R.U32.HI R7, RZ, 0x1f, R6 ;  /* 0x0000001fff077819 */ /* 0x000fc80000011606 */
[----:B------:R-:W-:Y:S02]  /*0210*/  LEA.HI.SX32 R6, R6, R7, 0x1d ;  /* 0x0000000706067211 */ /* 0x000fe400078feaff */
[----:B------:R-:W-:-:S03]  /*0220*/  SHF.R.S32.HI R4, RZ, 0x6, R4 ;  /* 0x00000006ff047819 */ /* 0x000fc60000011404 */
[----:B------:R-:W-:Y:S02]  /*0230*/  IMAD R27, R6, -0x112, R27 ;  /* 0xfffffeee061b7824 */ /* 0x000fe400078e021b */
[----:B------:R-:W-:-:S04]  /*0240*/  IMAD.HI R8, R4, 0x77975b9, RZ ;  /* 0x077975b904087827 */ /* 0x000fc800078e02ff */
[----:B--2---:R-:W-:Y:S01]  /*0250*/  IMAD.WIDE R6, R27, 0x4, R2 ;  /* 0x000000041b067825 */ /* 0x004fe200078e0202 */
[----:B------:R-:W-:-:S04]  /*0260*/  SHF.R.U32.HI R9, RZ, 0x1f, R8 ;  /* 0x0000001fff097819 */ /* 0x000fc80000011608 */
[----:B------:R-:W2:Y:S04]  /*0270*/  @!P1 LDG.E.EL R10, desc[UR4][R6.64] ;  /* 0x00000004060a9981 */ /* 0x000ea8000c2e1900 */
[----:B------:R-:W3:Y:S01]  /*0280*/  @!P1 LDG.E.EL R11, desc[UR4][R6.64] ;  /* 0x00000004060b9981 */ /* 0x000ee2000c2e1900 */
[----:B------:R-:W-:Y:S02]  /*0290*/  LEA.HI.SX32 R9, R8, R9, 0x1d ;  /* 0x0000000908097211 */ /* 0x000fe400078feaff */
[----:B------:R-:W-:Y:S01]  /*02a0*/  ISETP.GE.AND P0, PT, R47, 0x11200, PT ;  /* 0x000112002f00780c */ /* 0x000fe20003f06270 */
[----:B------:R-:W4:Y:S01]  /*02b0*/  @!P1 LDG.E.EL R12, desc[UR4][R6.64] ;  /* 0x00000004060c9981 */ /* 0x000f22000c2e1900 */
[----:B------:R-:W-:Y:S02]  /*02c0*/  IMAD.MOV.U32 R8, RZ, RZ, RZ ;  /* 0x000000ffff087224 */ /* 0x000fe400078e00ff */
[----:B------:R-:W-:-:S02]  /*02d0*/  IMAD R18, R9, -0x112, R4 ;  /* 0xfffffeee09127824 */ /* 0x000fc400078e0204 */
[----:B------:R-:W-:Y:S02]  /*02e0*/  IMAD.MOV.U32 R4, RZ, RZ, RZ ;  /* 0x000000ffff047224 */ /* 0x000fe400078e00ff */
[----:B------:R-:W-:Y:S01]  /*02f0*/  IMAD.WIDE R2, R18, 0x4, R2 ;  /* 0x0000000412027825 */ /* 0x000fe200078e0202 */
[----:B------:R1:W5:Y:S04]  /*0300*/  @!P1 LDG.E.EL R8, desc[UR4][R6.64] ;  /* 0x0000000406089981 */ /* 0x000368000c2e1900 */
[----:B------:R-:W5:Y:S04]  /*0310*/  @!P0 LDG.E.EL R4, desc[UR4][R2.64] ;  /* 0x0000000402048981 */ /* 0x000f68000c2e1900 */
[----:B------:R-:W5:Y:S04]  /*0320*/  @!P0 LDG.E.EL R26, desc[UR4][R2.64] ;  /* 0x00000004021a8981 */ /* 0x000f68000c2e1900 */
[----:B------:R-:W5:Y:S01]  /*0330*/  @!P0 LDG.E.EL R23, desc[UR4][R2.64] ;  /* 0x0000000402178981 */ /* 0x000f62000c2e1900 */
[----:B------:R-:W-:Y:S01]  /*0340*/  IMAD.HI R28, R5, 0x77975b9, RZ ;  /* 0x077975b9051c7827 */ /* 0x000fe200078e02ff */
[----:B------:R-:W-:-:S02]  /*0350*/  LOP3.LUT R0, R0, 0xffffffc0, RZ, 0xc0, !PT ;  /* 0xffffffc000007812 */ /* 0x000fc400078ec0ff */
[----:B------:R1:W5:Y:S01]  /*0360*/  @!P0 LDG.E.EL R46, desc[UR4][R2.64] ;  /* 0x00000004022e8981 */ /* 0x000362000c2e1900 */
[----:B------:R-:W-:Y:S01]  /*0370*/  IMAD.HI R22, R47, 0x77975b9, RZ ;  /* 0x077975b92f167827 */ /* 0x000fe200078e02ff */
[----:B------:R-:W-:-:S03]  /*0380*/  SHF.R.U32.HI R9, RZ, 0x1f, R28 ;  /* 0x0000001fff097819 */ /* 0x000fc6000001161c */
[----:B------:R-:W-:Y:S01]  /*0390*/  IMAD.IADD R0, R5, 0x1, -R0 ;  /* 0x0000000105007824 */ /* 0x000fe200078e0a00 */
[----:B------:R-:W-:Y:S02]  /*03a0*/  LEA.HI.SX32 R28, R28, R9, 0x17 ;  /* 0x000000091c1c7211 */ /* 0x000fe400078fbaff */
[----:B-1----:R-:W-:Y:S02]  /*03b0*/  SHF.R.U32.HI R7, RZ, 0x1f, R22 ;  /* 0x0000001fff077819 */ /* 0x002fe40000011616 */
[----:B------:R-:W-:Y:S01]  /*03c0*/  SHF.R.S32.HI R49, RZ, 0x1f, R0 ;  /* 0x0000001fff317819 */ /* 0x000fe20000011400 */
[----:B------:R-:W-:Y:S01]  /*03d0*/  IMAD R20, R28, 0x300, RZ ;  /* 0x000003001c147824 */ /* 0x000fe200078e02ff */
[----:B------:R-:W-:Y:S01]  /*03e0*/  LEA.HI.SX32 R22, R22, R7, 0x17 ;  /* 0x0000000716167211 */ /* 0x000fe200078fbaff */
[----:B------:R-:W-:-:S03]  /*03f0*/  IMAD.SHL.U32 R7, R27, 0x40, RZ ;  /* 0x000000401b077824 */ /* 0x000fc600078e00ff */
[--C-:B------:R-:W-:Y:S01]  /*0400*/  SHF.R.S32.HI R14, RZ, 0x1f, R20.reuse ;  /* 0x0000001fff0e7819 */ /* 0x100fe20000011414 */
[----:B------:R-:W-:Y:S01]  /*0410*/  IMAD R6, R22, 0x300, RZ ;  /* 0x0000030016067824 */ /* 0x000fe200078e02ff */
[----:B------:R-:W-:Y:S02]  /*0420*/  IADD3 R20, P2, P3, R7, R0, R20 ;  /* 0x0000000007147210 */ /* 0x000fe40007b5e014 */
[----:B------:R-:W-:Y:S01]  /*0430*/  SHF.R.S32.HI R21, RZ, 0x1f, R7 ;  /* 0x0000001fff157819 */ /* 0x000fe20000011407 */
[----:B------:R-:W-:-:S03]  /*0440*/  IMAD.SHL.U32 R7, R18, 0x40, RZ ;  /* 0x0000004012077824 */ /* 0x000fc600078e00ff */
[----:B------:R-:W-:Y:S02]  /*0450*/  IADD3.X R21, R21, R49, R14, P2, P3 ;  /* 0x0000003115157210 */ /* 0x000fe400017e640e */
[--C-:B------:R-:W-:Y:S01]  /*0460*/  IADD3 R19, P3, P5, R7, R0, R6.reuse ;  /* 0x0000000007137210 */ /* 0x100fe20007d7e006 */
[----:B------:R-:W-:Y:S01]  /*0470*/  IMAD R51, R28, -0x4480, R5 ;  /* 0xffffbb801c337824 */ /* 0x000fe200078e0205 */
[----:B------:R-:W-:Y:S01]  /*0480*/  SHF.R.S32.HI R6, RZ, 0x1f, R6 ;  /* 0x0000001fff067819 */ /* 0x000fe20000011406 */
[----:B------:R-:W1:Y:S01]  /*0490*/  LDC.64 R14, c[0x0][0x238] ;  /* 0x00008e00ff0e7b82 */ /* 0x000e620000000a00 */
[----:B------:R-:W-:-:S04]  /*04a0*/  SHF.R.S32.HI R0, RZ, 0x1f, R7 ;  /* 0x0000001fff007819 */ /* 0x000fc80000011407 */
[----:B------:R-:W-:Y:S02]  /*04b0*/  IADD3.X R49, R0, R49, R6, P3, P5 ;  /* 0x0000003100317210 */ /* 0x000fe40001fea406 */
[----:B0-----:R-:W-:Y:S01]  /*04c0*/  CS2R R2, SRZ ;  /* 0x0000000000027805 */ /* 0x001fe2000001ff00 */
[----:B------:R-:W-:Y:S02]  /*04d0*/  IMAD.MOV.U32 R29, RZ, RZ, RZ ;  /* 0x000000ffff1d7224 */ /* 0x000fe400078e00ff */
[----:B--2---:R-:W-:Y:S01]  /*04e0*/  FADD R10, R10, 9.9999997473787516356e-06 ;  /* 0x3727c5ac0a0a7421 */ /* 0x004fe20000000000 */
[----:B---3--:R-:W-:-:S05]  /*04f0*/  FADD R11, R11, 9.9999997473787516356e-06 ;  /* 0x3727c5ac0b0b7421 */ /* 0x008fca0000000000 */
[----:B------:R-:W0:Y:S01]  /*0500*/  MUFU.SQRT R10, R10 ;  /* 0x0000000a000a7308 */ /* 0x000e220000002000 */
[----:B----4-:R-:W-:-:S07]  /*0510*/  FADD R12, R12, 9.9999997473787516356e-06 ;  /* 0x3727c5ac0c0c7421 */ /* 0x010fce0000000000 */
[----:B------:R-:W2:Y:S01]  /*0520*/  MUFU.SQRT R11, R11 ;  /* 0x0000000b000b7308 */ /* 0x000ea20000002000 */
[----:B-----5:R-:W-:Y:S01]  /*0530*/  FADD R8, R8, 9.9999997473787516356e-06 ;  /* 0x3727c5ac08087421 */ /* 0x020fe20000000000 */
[----:B------:R-:W-:Y:S01]  /*0540*/  FADD R4, R4, 9.9999997473787516356e-06 ;  /* 0x3727c5ac04047421 */ /* 0x000fe20000000000 */
[----:B0-----:R-:W-:-:S05]  /*0550*/  FSETP.GT.AND P4, PT, R10, 8.50705917302346158658e+37, PT ;  /* 0x7e8000000a00780b */ /* 0x001fca0003f84000 */
[----:B------:R-:W0:Y:S01]  /*0560*/  MUFU.SQRT R12, R12 ;  /* 0x0000000c000c7308 */ /* 0x000e220000002000 */
[----:B------:R-:W-:Y:S02]  /*0570*/  FSETP.GEU.AND P2, PT, R10, 1.175494350822287508e-38, PT ;  /* 0x008000000a00780b */ /* 0x000fe40003f4e000 */
[----:B------:R-:W-:Y:S02]  /*0580*/  FSEL R0, R45, 1, P4 ;  /* 0x3f8000002d007808 */ /* 0x000fe40002000000 */
[----:B--2---:R-:W-:-:S03]  /*0590*/  FSETP.GT.AND P6, PT, R11, 8.50705917302346158658e+37, PT ;  /* 0x7e8000000b00780b */ /* 0x004fc60003fc4000 */
[----:B------:R-:W2:Y:S01]  /*05a0*/  MUFU.SQRT R8, R8 ;  /* 0x0000000800087308 */ /* 0x000ea20000002000 */
[----:B------:R-:W-:Y:S02]  /*05b0*/  FSETP.GEU.AND P5, PT, R11, 1.175494350822287508e-38, PT ;  /* 0x008000000b00780b */ /* 0x000fe40003fae000 */
[----:B------:R-:W-:Y:S01]  /*05c0*/  FSEL R7, R45, 1, P6 ;  /* 0x3f8000002d077808 */ /* 0x000fe20003000000 */
[----:B------:R-:W-:Y:S02]  /*05d0*/  @P4 FMUL R10, R10, 0.25 ;  /* 0x3e8000000a0a4820 */ /* 0x000fe40000400000 */
[----:B------:R-:W-:Y:S01]  /*05e0*/  @!P2 FMUL R0, R0, 16777216 ;  /* 0x4b8000000000a820 */ /* 0x000fe20000400000 */
[----:B0-----:R-:W-:Y:S01]  /*05f0*/  FSETP.GT.AND P3, PT, R12, 8.50705917302346158658e+37, PT ;  /* 0x7e8000000c00780b */ /* 0x001fe20003f64000 */
[----:B------:R-:W0:Y:S01]  /*0600*/  MUFU.SQRT R4, R4 ;  /* 0x0000000400047308 */ /* 0x000e220000002000 */
[----:B------:R-:W-:Y:S01]  /*0610*/  @!P2 FMUL R10, R10, 16777216 ;  /* 0x4b8000000a0aa820 */ /* 0x000fe20000400000 */
[----:B------:R-:W-:Y:S01]  /*0620*/  FSETP.GEU.AND P4, PT, R12, 1.175494350822287508e-38, PT ;  /* 0x008000000c00780b */ /* 0x000fe20003f8e000 */
[----:B------:R-:W-:Y:S01]  /*0630*/  @P6 FMUL R11, R11, 0.25 ;  /* 0x3e8000000b0b6820 */ /* 0x000fe20000400000 */
[----:B------:R-:W-:-:S02]  /*0640*/  FSEL R6, R45, 1, P3 ;  /* 0x3f8000002d067808 */ /* 0x000fc40001800000 */
[----:B------:R-:W-:Y:S01]  /*0650*/  @!P5 FMUL R7, R7, 16777216 ;  /* 0x4b8000000707d820 */ /* 0x000fe20000400000 */
[C---:B--2---:R-:W-:Y:S01]  /*0660*/  FSETP.GT.AND P2, PT, R8.reuse, 8.50705917302346158658e+37, PT ;  /* 0x7e8000000800780b */ /* 0x044fe20003f44000 */
[----:B------:R-:W-:Y:S01]  /*0670*/  @!P5 FMUL R11, R11, 16777216 ;  /* 0x4b8000000b0bd820 */ /* 0x000fe20000400000 */
[----:B------:R-:W-:Y:S01]  /*0680*/  FSETP.GEU.AND P6, PT, R8, 1.175494350822287508e-38, PT ;  /* 0x008000000800780b */ /* 0x000fe20003fce000 */
[----:B------:R-:W-:Y:S01]  /*0690*/  FADD R26, R26, 9.9999997473787516356e-06 ;  /* 0x3727c5ac1a1a7421 */ /* 0x000fe20000000000 */
[----:B------:R-:W-:Y:S01]  /*06a0*/  MUFU.RCP R31, R10 ;  /* 0x0000000a001f7308 */ /* 0x000fe20000001000 */
[----:B------:R-:W-:Y:S01]  /*06b0*/  @P3 FMUL R12, R12, 0.25 ;  /* 0x3e8000000c0c3820 */ /* 0x000fe20000400000 */
[----:B0-----:R-:W-:-:S03]  /*06c0*/  FSETP.GT.AND P5, PT, R4, 8.50705917302346158658e+37, PT ;  /* 0x7e8000000400780b */ /* 0x001fc60003fa4000 */
[----:B------:R-:W-:Y:S01]  /*06d0*/  @!P4 FMUL R12, R12, 16777216 ;  /* 0x4b8000000c0cc820 */ /* 0x000fe20000400000 */
[----:B------:R-:W-:Y:S02]  /*06e0*/  FSETP.GEU.AND P3, PT, R4, 1.175494350822287508e-38, PT ;  /* 0x008000000400780b */ /* 0x000fe40003f6e000 */
[----:B------:R-:W0:Y:S01]  /*06f0*/  MUFU.RCP R32, R11 ;  /* 0x0000000b00207308 */ /* 0x000e220000001000 */
[----:B------:R-:W-:-:S04]  /*0700*/  @P2 FMUL R8, R8, 0.25 ;  /* 0x3e80000008082820 */ /* 0x000fc80000400000 */
[----:B------:R-:W-:-:S03]  /*0710*/  @!P6 FMUL R8, R8, 16777216 ;  /* 0x4b8000000808e820 */ /* 0x000fc60000400000 */
[----:B------:R-:W2:Y:S01]  /*0720*/  MUFU.SQRT R30, R26 ;  /* 0x0000001a001e7308 */ /* 0x000ea20000002000 */
[----:B------:R-:W-:-:S04]  /*0730*/  @P5 FMUL R4, R4, 0.25 ;  /* 0x3e80000004045820 */ /* 0x000fc80000400000 */
[----:B------:R-:W-:-:S03]  /*0740*/  @!P3 FMUL R4, R4, 16777216 ;  /* 0x4b8000000404b820 */ /* 0x000fc60000400000 */
[----:B------:R3:W4:Y:S01]  /*0750*/  MUFU.RCP R33, R12 ;  /* 0x0000000c00217308 */ /* 0x0007220000001000 */
[----:B0-----:R-:W-:Y:S01]  /*0760*/  FMUL R32, R32, R7 ;  /* 0x0000000720207220 */ /* 0x001fe20000400000 */
[----:B------:R-:W-:-:S06]  /*0770*/  FADD R23, R23, 9.9999997473787516356e-06 ;  /* 0x3727c5ac17177421 */ /* 0x000fcc0000000000 */
[----:B------:R-:W0:Y:S01]  /*0780*/  MUFU.RCP R34, R8 ;  /* 0x0000000800227308 */ /* 0x000e220000001000 */
[----:B------:R-:W-:-:S07]  /*0790*/  FSEL R9, R45, 1, P2 ;  /* 0x3f8000002d097808 */ /* 0x000fce0001000000 */
[----:B------:R-:W5:Y:S01]  /*07a0*/  MUFU.RCP R10, R4 ;  /* 0x00000004000a7308 */ /* 0x000f620000001000 */
[----:B------:R-:W-:Y:S01]  /*07b0*/  FSEL R7, R45, 1, P5 ;  /* 0x3f8000002d077808 */ /* 0x000fe20002800000 */
[----:B---3--:R-:W-:-:S04]  /*07c0*/  IMAD.WIDE R12, R27, 0x4, R24 ;  /* 0x000000041b0c7825 */ /* 0x008fc800078e0218 */
[----:B------:R-:W-:Y:S01]  /*07d0*/  @!P4 FMUL R6, R6, 16777216 ;  /* 0x4b8000000606c820 */ /* 0x000fe20000400000 */
[----:B------:R-:W-:Y:S01]  /*07e0*/  @!P6 FMUL R9, R9, 16777216 ;  /* 0x4b8000000909e820 */ /* 0x000fe20000400000 */
[----:B--2---:R-:W-:Y:S01]  /*07f0*/  FSETP.GT.AND P4, PT, R30, 8.50705917302346158658e+37, PT ;  /* 0x7e8000001e00780b */ /* 0x004fe20003f84000 */
[----:B------:R-:W-:Y:S01]  /*0800*/  @!P3 FMUL R7, R7, 16777216 ;  /* 0x4b8000000707b820 */ /* 0x000fe20000400000 */
[----:B------:R-:W2:Y:S01]  /*0810*/  MUFU.SQRT R23, R23 ;  /* 0x0000001700177308 */ /* 0x000ea20000002000 */
[----:B------:R-:W-:Y:S01]  /*0820*/  FMUL R31, R31, R0 ;  /* 0x000000001f1f7220 */ /* 0x000fe20000400000 */
[----:B----4-:R-:W-:Y:S01]  /*0830*/  FMUL R33, R33, R6 ;  /* 0x0000000621217220 */ /* 0x010fe20000400000 */
[----:B0-----:R-:W-:Y:S01]  /*0840*/  FMUL R34, R34, R9 ;  /* 0x0000000922227220 */ /* 0x001fe20000400000 */
[----:B------:R-:W3:Y:S01]  /*0850*/  @!P1 LDG.E.EL R35, desc[UR4][R12.64] ;  /* 0x000000040c239981 */ /* 0x000ee2000c2e1900 */
[----:B------:R-:W-:Y:S01]  /*0860*/  CS2R R8, SRZ ;  /* 0x0000000000087805 */ /* 0x000fe2000001ff00 */
[----:B------:R-:W-:-:S02]  /*0870*/  IMAD.MOV.U32 R0, RZ, RZ, RZ ;  /* 0x000000ffff007224 */ /* 0x000fc400078e00ff */
[----:B-----5:R-:W-:Y:S01]  /*0880*/  FMUL R10, R10, R7 ;  /* 0x000000070a0a7220 */ /* 0x020fe20000400000 */
[----:B------:R-:W4:Y:S01]  /*0890*/  @!P1 LDG.E.EL R36, desc[UR4][R12.64] ;  /* 0x000000040c249981 */ /* 0x000f22000c2e1900 */
[----:B------:R-:W-:Y:S01]  /*08a0*/  CS2R R6, SRZ ;  /* 0x0000000000067805 */ /* 0x000fe2000001ff00 */
[----:B------:R-:W-:Y:S01]  /*08b0*/  IMAD.MOV.U32 R4, RZ, RZ, RZ ;  /* 0x000000ffff047224 */ /* 0x000fe200078e00ff */
[C---:B------:R-:W-:Y:S01]  /*08c0*/  FSETP.GEU.AND P5, PT, R30.reuse, 1.175494350822287508e-38, PT ;  /* 0x008000001e00780b */ /* 0x040fe20003fae000 */
[----:B------:R-:W5:Y:S04]  /*08d0*/  @!P1 LDG.E.EL R37, desc[UR4][R12.64] ;  /* 0x000000040c259981 */ /* 0x000f68000c2e1900 */
[----:B------:R0:W3:Y:S01]  /*08e0*/  @!P1 LDG.E.EL R38, desc[UR4][R12.64] ;  /* 0x000000040c269981 */ /* 0x0000e2000c2e1900 */
[----:B------:R-:W-:Y:S01]  /*08f0*/  @P4 FMUL R30, R30, 0.25 ;  /* 0x3e8000001e1e4820 */ /* 0x000fe20000400000 */
[----:B0-----:R-:W-:-:S04]  /*0900*/  IMAD.WIDE R12, R27, 0x4, R16 ;  /* 0x000000041b0c7825 */ /* 0x001fc800078e0210 */
[----:B------:R-:W-:Y:S01]  /*0910*/  IMAD.WIDE R16, R18, 0x4, R16 ;  /* 0x0000000412107825 */ /* 0x000fe200078e0210 */
[----:B--2---:R-:W-:-:S03]  /*0920*/  FSETP.GT.AND P6, PT, R23, 8.50705917302346158658e+37, PT ;  /* 0x7e8000001700780b */ /* 0x004fc60003fc4000 */
[----:B------:R-:W-:Y:S01]  /*0930*/  @!P5 FMUL R30, R30, 16777216 ;  /* 0x4b8000001e1ed820 */ /* 0x000fe20000400000 */
[----:B------:R-:W-:Y:S01]  /*0940*/  IMAD.MOV.U32 R11, RZ, RZ, RZ ;  /* 0x000000ffff0b7224 */ /* 0x000fe200078e00ff */
[----:B------:R-:W2:Y:S04]  /*0950*/  @!P0 LDG.E.EL R9, desc[UR4][R16.64] ;  /* 0x0000000410098981 */ /* 0x000ea8000c2e1900 */
[----:B------:R-:W2:Y:S04]  /*0960*/  @!P0 LDG.E.EL R6, desc[UR4][R16.64] ;  /* 0x0000000410068981 */ /* 0x000ea8000c2e1900 */
[----:B------:R-:W2:Y:S04]  /*0970*/  @!P0 LDG.E.EL R0, desc[UR4][R16.64] ;  /* 0x0000000410008981 */ /* 0x000ea8000c2e1900 */
[----:B------:R0:W2:Y:S01]  /*0980*/  @!P0 LDG.E.EL R4, desc[UR4][R16.64] ;  /* 0x0000000410048981 */ /* 0x0000a2000c2e1900 */
[----:B------:R-:W-:Y:S01]  /*0990*/  IMAD.WIDE R24, R18, 0x4, R24 ;  /* 0x0000000412187825 */ /* 0x000fe200078e0218 */
[----:B------:R-:W-:-:S02]  /*09a0*/  ISETP.GE.AND P3, PT, R27, 0x106, PT ;  /* 0x000001061b00780c */ /* 0x000fc40003f66270 */
[----:B------:R-:W2:Y:S01]  /*09b0*/  @!P1 LDG.E.EL R39, desc[UR4][R12.64] ;  /* 0x000000040c279981 */ /* 0x000ea2000c2e1900 */
[----:B------:R-:W-:-:S03]  /*09c0*/  ISETP.GT.AND P2, PT, R27, 0x105, !P1 ;  /* 0x000001051b00780c */ /* 0x000fc60004f44270 */
[----:B------:R-:W2:Y:S01]  /*09d0*/  @!P1 LDG.E.EL R40, desc[UR4][R12.64] ;  /* 0x000000040c289981 */ /* 0x000ea2000c2e1900 */
[----:B0-----:R-:W-:Y:S01]  /*09e0*/  IMAD R17, R28, 0x4180, R51 ;  /* 0x000041801c117824 */ /* 0x001fe200078e0233 */
[----:B------:R-:W-:Y:S02]  /*09f0*/  FSEL R51, R45, 1, P4 ;  /* 0x3f8000002d337808 */ /* 0x000fe40002000000 */
[----:B------:R-:W2:Y:S03]  /*0a00*/  @!P1 LDG.E.EL R41, desc[UR4][R12.64] ;  /* 0x000000040c299981 */ /* 0x000ea6000c2e1900 */
[----:B------:R-:W-:Y:S01]  /*0a10*/  @!P5 FMUL R51, R51, 16777216 ;  /* 0x4b8000003333d820 */ /* 0x000fe20000400000 */
[C---:B------:R-:W-:Y:S01]  /*0a20*/  FSETP.GEU.AND P5, PT, R23.reuse, 1.175494350822287508e-38, PT ;  /* 0x008000001700780b */ /* 0x040fe20003fae000 */
[----:B------:R-:W-:Y:S01]  /*0a30*/  @P6 FMUL R23, R23, 0.25 ;  /* 0x3e80000017176820 */ /* 0x000fe20000400000 */
[----:B------:R1:W2:Y:S01]  /*0a40*/  @!P1 LDG.E.EL R11, desc[UR4][R12.64] ;  /* 0x000000040c0b9981 */ /* 0x0002a2000c2e1900 */
[----:B------:R0:W0:Y:S01]  /*0a50*/  MUFU.RCP R28, R30 ;  /* 0x0000001e001c7308 */ /* 0x0000220000001000 */
[----:B------:R-:W-:-:S02]  /*0a60*/  ISETP.LT.AND P4, PT, R5, 0x11200, !P3 ;  /* 0x000112000500780c */ /* 0x000fc40005f81270 */
[----:B------:R-:W2:Y:S04]  /*0a70*/  @!P0 LDG.E.EL R3, desc[UR4][R24.64] ;  /* 0x0000000418038981 */ /* 0x000ea8000c2e1900 */
[----:B------:R-:W2:Y:S03]  /*0a80*/  @!P0 LDG.E.EL R2, desc[UR4][R24.64] ;  /* 0x0000000418028981 */ /* 0x000ea6000c2e1900 */
[----:B------:R-:W-:Y:S01]  /*0a90*/  @!P5 FMUL R23, R23, 16777216 ;  /* 0x4b8000001717d820 */ /* 0x000fe20000400000 */
[----:B------:R-:W2:Y:S01]  /*0aa0*/  @!P0 LDG.E.EL R7, desc[UR4][R24.64] ;  /* 0x0000000418078981 */ /* 0x000ea2000c2e1900 */
[----:B-1----:R-:W-:Y:S01]  /*0ab0*/  IMAD.WIDE R12, R27, 0x4, R14 ;  /* 0x000000041b0c7825 */ /* 0x002fe200078e020e */
[----:B------:R-:W-:-:S02]  /*0ac0*/  CS2R R26, SRZ ;  /* 0x00000000001a7805 */ /* 0x000fc4000001ff00 */
[----:B------:R1:W2:Y:S01]  /*0ad0*/  @!P0 LDG.E.EL R8, desc[UR4][R24.64] ;  /* 0x0000000418088981 */ /* 0x0002a2000c2e1900 */
[----:B------:R-:W-:Y:S01]  /*0ae0*/  IMAD.WIDE R14, R18, 0x4, R14 ;  /* 0x00000004120e7825 */ /* 0x000fe200078e020e */
[----:B------:R-:W1:Y:S02]  /*0af0*/  MUFU.RCP R23, R23 ;  /* 0x0000001700177308 */ /* 0x000e640000001000 */
[----:B------:R-:W2:Y:S01]  /*0b00*/  @!P1 LDG.E.EL R42, desc[UR4][R12.64] ;  /* 0x000000040c2a9981 */ /* 0x000ea2000c2e1900 */
[----:B------:R-:W-:Y:S01]  /*0b10*/  IMAD.WIDE R16, R17, 0x4, R52 ;  /* 0x0000000411107825 */ /* 0x000fe200078e0234 */
[----:B0-----:R-:W-:Y:S02]  /*0b20*/  FSEL R30, R45, 1, P6 ;  /* 0x3f8000002d1e7808 */ /* 0x001fe40003000000 */
[----:B------:R-:W2:Y:S01]  /*0b30*/  @!P1 LDG.E.EL R43, desc[UR4][R12.64] ;  /* 0x000000040c2b9981 */ /* 0x000ea2000c2e1900 */
[----:B-1----:R-:W-:-:S03]  /*0b40*/  CS2R R24, SRZ ;  /* 0x0000000000187805 */ /* 0x002fc6000001ff00 */
[----:B------:R-:W2:Y:S04]  /*0b50*/  @!P1 LDG.E.EL R44, desc[UR4][R12.64] ;  /* 0x000000040c2c9981 */ /* 0x000ea8000c2e1900 */
[----:B------:R0:W2:Y:S04]  /*0b60*/  @!P1 LDG.E.EL R24, desc[UR4][R12.64] ;  /* 0x000000040c189981 */ /* 0x0000a8000c2e1900 */
[----:B------:R-:W2:Y:S04]  /*0b70*/  @!P0 LDG.E.EL R26, desc[UR4][R14.64] ;  /* 0x000000040e1a8981 */ /* 0x000ea8000c2e1900 */
[----:B------:R-:W2:Y:S01]  /*0b80*/  @!P0 LDG.E.EL R25, desc[UR4][R14.64] ;  /* 0x000000040e198981 */ /* 0x000ea2000c2e1900 */
[----:B0-----:R-:W-:-:S03]  /*0b90*/  CS2R R12, SRZ ;  /* 0x00000000000c7805 */ /* 0x001fc6000001ff00 */
[----:B------:R-:W2:Y:S04]  /*0ba0*/  @!P0 LDG.E.EL R27, desc[UR4][R14.64] ;  /* 0x000000040e1b8981 */ /* 0x000ea8000c2e1900 */
[----:B------:R0:W2:Y:S01]  /*0bb0*/  @!P0 LDG.E.EL R29, desc[UR4][R14.64] ;  /* 0x000000040e1d8981 */ /* 0x0000a2000c2e1900 */
[----:B------:R-:W-:Y:S01]  /*0bc0*/  FMUL R28, R28, R51 ;  /* 0x000000331c1c7220 */ /* 0x000fe20000400000 */
[----:B------:R-:W-:Y:S01]  /*0bd0*/  @!P5 FMUL R30, R30, 16777216 ;  /* 0x4b8000001e1ed820 */ /* 0x000fe20000400000 */
[----:B------:R-:W-:Y:S01]  /*0be0*/  IMAD R51, R22, -0x4480, R47 ;  /* 0xffffbb8016337824 */ /* 0x000fe200078e022f */
[----:B0-----:R-:W-:-:S03]  /*0bf0*/  CS2R R14, SRZ ;  /* 0x00000000000e7805 */ /* 0x001fc6000001ff00 */
[----:B------:R-:W-:-:S03]  /*0c00*/  IMAD R51, R22, 0x4180, R51 ;  /* 0x0000418016337824 */ /* 0x000fc600078e0233 */
[----:B------:R0:W2:Y:S01]  /*0c10*/  @P4 LDG.E.128 R12, desc[UR4][R16.64] ;  /* 0x00000004100c4981 */ /* 0x0000a2000c1e1d00 */
[----:B------:R-:W-:Y:S01]  /*0c20*/  FMUL R30, R23, R30 ;  /* 0x0000001e171e7220 */ /* 0x000fe20000400000 */
[----:B------:R-:W-:Y:S02]  /*0c30*/  IMAD.MOV.U32 R22, RZ, RZ, RZ ;  /* 0x000000ffff167224 */ /* 0x000fe400078e00ff */
[----:B------:R-:W-:Y:S01]  /*0c40*/  IMAD.MOV.U32 R23, RZ, RZ, RZ ;  /* 0x000000ffff177224 */ /* 0x000fe200078e00ff */
[----:B0-----:R-:W-:-:S04]  /*0c50*/  LEA R16, P5, R20, UR6, 0x2 ;  /* 0x0000000614107c11 */ /* 0x001fc8000f8a10ff */
[----:B------:R-:W-:Y:S02]  /*0c60*/  LEA.HI.X R17, R20, UR7, R21, 0x2, P5 ;  /* 0x0000000714117c11 */ /* 0x000fe4000a8f1415 */
[----:B------:R-:W-:-:S06]  /*0c70*/  CS2R R20, SRZ ;  /* 0x0000000000147805 */ /* 0x000fcc000001ff00 */
[----:B------:R0:W3:Y:S01]  /*0c80*/  @P2 LDG.E.128 R20, desc[UR4][R16.64+-0x10600] ;  /* 0xfefa000410142981 */ /* 0x0000e2000c1e1d00 */
[----:B------:R-:W-:-:S04]  /*0c90*/  FADD R50, R46, 9.9999997473787516356e-06 ;  /* 0x3727c5ac2e327421 */ /* 0x000fc80000000000 */
[----:B------:R-:W1:Y:S02]  /*0ca0*/  MUFU.SQRT R46, R50 ;  /* 0x00000032002e7308 */ /* 0x000e640000002000 */
[C---:B-1----:R-:W-:Y:S02]  /*0cb0*/  FSETP.GT.AND P5, PT, R46.reuse, 8.50705917302346158658e+37, PT ;  /* 0x7e8000002e00780b */ /* 0x042fe40003fa4000 */
[----:B------:R-:W-:Y:S02]  /*0cc0*/  FSETP.GEU.AND P6, PT, R46, 1.175494350822287508e-38, PT ;  /* 0x008000002e00780b */ /* 0x000fe40003fce000 */
[----:B------:R-:W-:-:S09]  /*0cd0*/  FSEL R45, R45, 1, P5 ;  /* 0x3f8000002d2d7808 */ /* 0x000fd20002800000 */
[----:B------:R-:W-:Y:S01]  /*0ce0*/  @P5 FMUL R46, R46, 0.25 ;  /* 0x3e8000002e2e5820 */ /* 0x000fe20000400000 */
[----:B------:R-:W-:Y:S01]  /*0cf0*/  ISETP.GE.AND P5, PT, R18, 0x106, PT ;  /* 0x000001061200780c */ /* 0x000fe20003fa6270 */
[----:B------:R-:W-:Y:S02]  /*0d00*/  @!P6 FMUL R45, R45, 16777216 ;  /* 0x4b8000002d2de820 */ /* 0x000fe40000400000 */
[----:B------:R-:W-:Y:S01]  /*0d10*/  @!P6 FMUL R46, R46, 16777216 ;  /* 0x4b8000002e2ee820 */ /* 0x000fe20000400000 */
[----:B------:R-:W-:Y:S01]  /*0d20*/  ISETP.LT.AND P6, PT, R47, 0x11200, !P5 ;  /* 0x000112002f00780c */ /* 0x000fe20006fc1270 */
[----:B------:R-:W-:Y:S01]  /*0d30*/  IMAD.WIDE R52, R51, 0x4, R52 ;  /* 0x0000000433347825 */ /* 0x000fe200078e0234 */
[----:B--2---:R-:W-:Y:S02]  /*0d40*/  SEL R48, R12, RZ, P4 ;  /* 0x000000ff0c307207 */ /* 0x004fe40002000000 */
[----:B------:R-:W-:Y:S02]  /*0d50*/  SEL R47, R13, RZ, P4 ;  /* 0x000000ff0d2f7207 */ /* 0x000fe40002000000 */
[----:B0-----:R-:W-:-:S02]  /*0d60*/  SEL R16, R14, RZ, P4 ;  /* 0x000000ff0e107207 */ /* 0x001fc40002000000 */
[----:B------:R-:W-:Y:S02]  /*0d70*/  SEL R17, R15, RZ, P4 ;  /* 0x000000ff0f117207 */ /* 0x000fe40002000000 */
[----:B------:R-:W-:-:S04]  /*0d80*/  LEA R50, P4, R19, UR6, 0x2 ;  /* 0x0000000613327c11 */ /* 0x000fc8000f8810ff */
[----:B------:R-:W-:Y:S02]  /*0d90*/  LEA.HI.X R51, R19, UR7, R49, 0x2, P4 ;  /* 0x0000000713337c11 */ /* 0x000fe4000a0f1431 */
[----:B------:R-:W-:Y:S02]  /*0da0*/  ISETP.GT.AND P4, PT, R18, 0x105, !P0 ;  /* 0x000001051200780c */ /* 0x000fe40004784270 */
[----:B------:R-:W-:Y:S02]  /*0db0*/  CS2R R12, SRZ ;  /* 0x00000000000c7805 */ /* 0x000fe4000001ff00 */
[----:B------:R-:W-:Y:S02]  /*0dc0*/  CS2R R14, SRZ ;  /* 0x00000000000e7805 */ /* 0x000fe4000001ff00 */
[----:B---3--:R-:W-:-:S04]  /*0dd0*/  SEL R19, R22, RZ, P2 ;  /* 0x000000ff16137207 */ /* 0x008fc80001000000 */
[----:B------:R0:W2:Y:S01]  /*0de0*/  @P6 LDG.E.128 R12, desc[UR4][R52.64] ;  /* 0x00000004340c6981 */ /* 0x0000a2000c1e1d00 */
[----:B------:R-:W-:Y:S02]  /*0df0*/  SEL R18, R23, RZ, P2 ;  /* 0x000000ff17127207 */ /* 0x000fe40001000000 */
[----:B------:R-:W-:Y:S02]  /*0e00*/  SEL R22, R16, R19, !P3 ;  /* 0x0000001310167207 */ /* 0x000fe40005800000 */
[----:B------:R-:W-:Y:S02]  /*0e10*/  SEL R23, R17, R18, !P3 ;  /* 0x0000001211177207 */ /* 0x000fe40005800000 */
[----:B------:R-:W-:Y:S02]  /*0e20*/  CS2R R16, SRZ ;  /* 0x0000000000107805 */ /* 0x000fe4000001ff00 */
[----:B------:R-:W-:-:S06]  /*0e30*/  CS2R R18, SRZ ;  /* 0x0000000000127805 */ /* 0x000fcc000001ff00 */
[----:B------:R-:W3:Y:S01]  /*0e40*/  @P4 LDG.E.128 R16, desc[UR4][R50.64+-0x10600] ;  /* 0xfefa000432104981 */ /* 0x000ee2000c1e1d00 */
[----:B------:R-:W-:Y:S02]  /*0e50*/  SEL R49, R20, RZ, P2 ;  /* 0x000000ff14317207 */ /* 0x000fe40001000000 */
[----:B0-----:R-:W-:Y:S02]  /*0e60*/  SEL R52, R21, RZ, P2 ;  /* 0x000000ff15347207 */ /* 0x001fe40001000000 */
[----:B------:R-:W-:Y:S02]  /*0e70*/  SEL R20, R48, R49, !P3 ;  /* 0x0000003130147207 */ /* 0x000fe40005800000 */
[----:B------:R-:W-:Y:S01]  /*0e80*/  SEL R21, R47, R52, !P3 ;  /* 0x000000342f157207 */ /* 0x000fe20005800000 */
[----:B------:R-:W-:Y:S02]  /*0e90*/  FADD R47, R23, -R38 ;  /* 0x80000026172f7221 */ /* 0x000fe40000000000 */
[----:B------:R-:W-:-:S02]  /*0ea0*/  FADD R38, R20, -R35 ;  /* 0x8000002314267221 */ /* 0x000fc40000000000 */
[----:B----4-:R-:W-:Y:S01]  /*0eb0*/  FADD R35, R21, -R36 ;  /* 0x8000002415237221 */ /* 0x010fe20000000000 */
[----:B-----5:R-:W-:Y:S01]  /*0ec0*/  FADD R48, R22, -R37 ;  /* 0x8000002516307221 */ /* 0x020fe20000000000 */
[----:B------:R-:W-:Y:S02]  /*0ed0*/  FMUL R37, R34, R47 ;  /* 0x0000002f22257220 */ /* 0x000fe40000400000 */
[----:B------:R-:W-:Y:S01]  /*0ee0*/  FMUL R36, R32, R35 ;  /* 0x0000002320247220 */ /* 0x000fe20000400000 */
[----:B------:R-:W-:Y:S01]  /*0ef0*/  FMUL R47, R33, R48 ;  /* 0x00000030212f7220 */ /* 0x000fe20000400000 */
[----:B------:R-:W0:Y:S01]  /*0f00*/  LDC.64 R34, c[0x0][0x240] ;  /* 0x00009000ff227b82 */ /* 0x000e220000000a00 */
[----:B------:R-:W1:Y:S07]  /*0f10*/  MUFU.RCP R46, R46 ;  /* 0x0000002e002e7308 */ /* 0x000e6e0000001000 */
[----:B------:R-:W4:Y:S01]  /*0f20*/  LDC.64 R32, c[0x0][0x248] ;  /* 0x00009200ff207b82 */ /* 0x000f220000000a00 */
[----:B------:R-:W-:Y:S01]  /*0f30*/  FMUL R31, R31, R38 ;  /* 0x000000261f1f7220 */ /* 0x000fe20000400000 */
[----:B------:R-:W-:Y:S01]  /*0f40*/  FFMA R40, R36, R40, R43 ;  /* 0x0000002824287223 */ /* 0x000fe2000000002b */
[----:B------:R-:W-:Y:S01]  /*0f50*/  FFMA R41, R47, R41, R44 ;  /* 0x000000292f297223 */ /* 0x000fe2000000002c */
[----:B------:R-:W-:Y:S01]  /*0f60*/  FFMA R24, R37, R11, R24 ;  /* 0x0000000b25187223 */ /* 0x000fe20000000018 */
[----:B------:R-:W-:Y:S01]  /*0f70*/  FFMA R39, R31, R39, R42 ;  /* 0x000000271f277223 */ /* 0x000fe2000000002a */
[----:B-1----:R-:W-:-:S03]  /*0f80*/  FMUL R45, R46, R45 ;  /* 0x0000002d2e2d7220 */ /* 0x002fc60000400000 */
[----:B------:R-:W-:Y:S02]  /*0f90*/  FSETP.GEU.AND P2, PT, R24, RZ, PT ;  /* 0x000000ff1800720b */ /* 0x000fe40003f4e000 */
[----:B------:R-:W-:Y:S01]  /*0fa0*/  FSETP.GEU.AND P3, PT, R41, RZ, PT ;  /* 0x000000ff2900720b */ /* 0x000fe20003f6e000 */
[----:B0-----:R-:W-:-:S04]  /*0fb0*/  IMAD.WIDE R34, R5, 0x4, R34 ;  /* 0x0000000405227825 */ /* 0x001fc800078e0222 */
[----:B----4-:R-:W-:Y:S01]  /*0fc0*/  IMAD.WIDE R32, R5, 0x4, R32 ;  /* 0x0000000405207825 */ /* 0x010fe200078e0220 */
[----:B------:R0:W-:Y:S01]  /*0fd0*/  @!P1 STG.E.128 desc[UR4][R34.64], R20 ;  /* 0x0000001422009986 */ /* 0x0001e2000c101d04 */
[----:B--2---:R-:W-:Y:S02]  /*0fe0*/  SEL R12, R12, RZ, P6 ;  /* 0x000000ff0c0c7207 */ /* 0x004fe40003000000 */
[----:B------:R-:W-:Y:S02]  /*0ff0*/  SEL R13, R13, RZ, P6 ;  /* 0x000000ff0d0d7207 */ /* 0x000fe40003000000 */
[----:B------:R-:W-:Y:S02]  /*1000*/  SEL R15, R15, RZ, P6 ;  /* 0x000000ff0f0f7207 */ /* 0x000fe40003000000 */
[----:B------:R-:W-:Y:S02]  /*1010*/  SEL R14, R14, RZ, P6 ;  /* 0x000000ff0e0e7207 */ /* 0x000fe40003000000 */
[----:B---3--:R-:W-:-:S02]  /*1020*/  @P5 SEL R12, R16, RZ, P4 ;  /* 0x000000ff100c5207 */ /* 0x008fc40002000000 */
[----:B------:R-:W-:Y:S02]  /*1030*/  @P5 SEL R13, R17, RZ, P4 ;  /* 0x000000ff110d5207 */ /* 0x000fe40002000000 */
[----:B------:R-:W-:Y:S02]  /*1040*/  @P5 SEL R15, R19, RZ, P4 ;  /* 0x000000ff130f5207 */ /* 0x000fe40002000000 */
[----:B------:R-:W-:Y:S01]  /*1050*/  @P5 SEL R14, R18, RZ, P4 ;  /* 0x000000ff120e5207 */ /* 0x000fe20002000000 */
[----:B------:R-:W-:Y:S01]  /*1060*/  FADD R3, R12, -R3 ;  /* 0x800000030c037221 */ /* 0x000fe20000000000 */
[----:B------:R-:W-:Y:S01]  /*1070*/  FADD R11, R13, -R2 ;  /* 0x800000020d0b7221 */ /* 0x000fe20000000000 */
[----:B------:R-:W-:Y:S02]  /*1080*/  FADD R8, R15, -R8 ;  /* 0x800000080f087221 */ /* 0x000fe40000000000 */
[----:B------:R-:W-:Y:S01]  /*1090*/  FADD R7, R14, -R7 ;  /* 0x800000070e077221 */ /* 0x000fe20000000000 */
[----:B------:R-:W-:Y:S01]  /*10a0*/  FMUL R3, R10, R3 ;  /* 0x000000030a037220 */ /* 0x000fe20000400000 */
[----:B------:R-:W-:Y:S01]  /*10b0*/  FSETP.GEU.AND P4, PT, R40, RZ, PT ;  /* 0x000000ff2800720b */ /* 0x000fe20003f8e000 */
[----:B------:R-:W-:Y:S01]  /*10c0*/  FMUL R28, R28, R11 ;  /* 0x0000000b1c1c7220 */ /* 0x000fe20000400000 */
[----:B------:R-:W-:Y:S01]  /*10d0*/  FSETP.GEU.AND P5, PT, R39, RZ, PT ;  /* 0x000000ff2700720b */ /* 0x000fe20003fae000 */
[----:B------:R-:W-:Y:S01]  /*10e0*/  FMUL R2, R45, R8 ;  /* 0x000000082d027220 */ /* 0x000fe20000400000 */
[----:B------:R-:W-:Y:S01]  /*10f0*/  FMUL R30, R30, R7 ;  /* 0x000000071e1e7220 */ /* 0x000fe20000400000 */
[----:B------:R-:W-:Y:S01]  /*1100*/  FFMA R3, R3, R9, R26 ;  /* 0x0000000903037223 */ /* 0x000fe2000000001a */
[----:B------:R-:W-:Y:S01]  /*1110*/  SEL R11, R24, RZ, P2 ;  /* 0x000000ff180b7207 */ /* 0x000fe20001000000 */
[----:B------:R-:W-:Y:S01]  /*1120*/  FFMA R6, R28, R6, R25 ;  /* 0x000000061c067223 */ /* 0x000fe20000000019 */
[----:B------:R-:W-:Y:S01]  /*1130*/  SEL R10, R41, RZ, P3 ;  /* 0x000000ff290a7207 */ /* 0x000fe20001800000 */
[----:B------:R-:W-:Y:S01]  /*1140*/  FFMA R2, R2, R4, R29 ;  /* 0x0000000402027223 */ /* 0x000fe2000000001d */
[----:B------:R-:W-:Y:S01]  /*1150*/  SEL R9, R40, RZ, P4 ;  /* 0x000000ff28097207 */ /* 0x000fe20002000000 */
[----:B------:R-:W-:Y:S01]  /*1160*/  FFMA R0, R30, R0, R27 ;  /* 0x000000001e007223 */ /* 0x000fe2000000001b */
[----:B------:R-:W-:Y:S01]  /*1170*/  SEL R8, R39, RZ, P5 ;  /* 0x000000ff27087207 */ /* 0x000fe20002800000 */
[----:B------:R0:W-:Y:S01]  /*1180*/  @!P0 STG.E.128 desc[UR4][R34.64+0x800], R12 ;  /* 0x0008000c22008986 */ /* 0x0001e2000c101d04 */
[----:B------:R-:W-:-:S02]  /*1190*/  FSETP.GEU.AND P3, PT, R6, RZ, PT ;  /* 0x000000ff0600720b */ /* 0x000fc40003f6e000 */
[----:B------:R-:W-:Y:S01]  /*11a0*/  FSETP.GEU.AND P2, PT, R0, RZ, PT ;  /* 0x000000ff0000720b */ /* 0x000fe20003f4e000 */
[----:B------:R0:W-:Y:S01]  /*11b0*/  @!P1 STG.E.128 desc[UR4][R32.64], R8 ;  /* 0x0000000820009986 */ /* 0x0001e2000c101d04 */
[C---:B------:R-:W-:Y:S02]  /*11c0*/  FSETP.GEU.AND P1, PT, R2.reuse, RZ, PT ;  /* 0x000000ff0200720b */ /* 0x040fe40003f2e000 */
[----:B------:R-:W-:Y:S02]  /*11d0*/  FSETP.GEU.AND P4, PT, R3, RZ, PT ;  /* 0x000000ff0300720b */ /* 0x000fe40003f8e000 */
[----:B------:R-:W-:Y:S02]  /*11e0*/  SEL R19, R2, RZ, P1 ;  /* 0x000000ff02137207 */ /* 0x000fe40000800000 */
[----:B------:R-:W-:Y:S02]  /*11f0*/  SEL R18, R0, RZ, P2 ;  /* 0x000000ff00127207 */ /* 0x000fe40001000000 */
[----:B------:R-:W-:-:S02]  /*1200*/  SEL R17, R6, RZ, P3 ;  /* 0x000000ff06117207 */ /* 0x000fc40001800000 */
[----:B------:R-:W-:Y:S01]  /*1210*/  SEL R16, R3, RZ, P4 ;  /* 0x000000ff03107207 */ /* 0x000fe20002000000 */
[----:B0-----:R-:W-:Y:S06]  /*1220*/  @P0 EXIT ;  /* 0x000000000000094d */ /* 0x001fec0003800000 */
[----:B------:R-:W-:Y:S01]  /*1230*/  STG.E.128 desc[UR4][R32.64+0x800], R16 ;  /* 0x0008001020007986 */ /* 0x000fe2000c101d04 */
[----:B------:R-:W-:Y:S05]  /*1240*/  EXIT ;  /* 0x000000000000794d */ /* 0x000fea0003800000 */
.L_x_0:
[----:B------:R-:W-:-:S00]  /*1250*/  BRA `(.L_x_0) ;  /* 0xfffffffc00fc7947 */ /* 0x000fc0000383ffff */
[----:B------:R-:W-:-:S00]  /*1260*/  NOP ;  /* 0x0000000000007918 */ /* 0x000fc00000000000 */
        /* <DEDUP_REMOVED lines=9> */
.L_x_1:


//--------------------- .nv.global.init           --------------------------
	.section	.nv.global.init,"aw",@progbits
.nv.global.init:
	.type		_$_str,@object
	.size		_$_str,(_$_str_$_2 - _$_str)
_$_str:
        /*0000*/ 	.byte	0x5f, 0x5f, 0x43, 0x55, 0x44, 0x41, 0x5f, 0x46, 0x54, 0x5a, 0x00
	.type		_$_str_$_2,@object
	.size		_$_str_$_2,(.L_1 - _$_str_$_2)
_$_str_$_2:
        /*000b*/ 	.byte	0x5f, 0x5f, 0x43, 0x55, 0x44, 0x41, 0x5f, 0x50, 0x52, 0x45, 0x43, 0x5f, 0x53, 0x51, 0x52, 0x54
        /*001b*/ 	.byte	0x00
.L_1:


//--------------------- .nv.constant0.triton_poi_fused__native_batch_norm_legit_no_training_cat_relu_38 --------------------------
	.section	.nv.constant0.triton_poi_fused__native_batch_norm_legit_no_training_cat_relu_38,"a",@progbits
	.sectionflags	@""
	.align	4
.nv.constant0.triton_poi_fused__native_batch_norm_legit_no_training_cat_relu_38:
	.zero		596
